//
// Generated by NVIDIA NVVM Compiler
//
// Compiler Build ID: CL-36424714
// Cuda compilation tools, release 13.0, V13.0.88
// Based on NVVM 20.0.0
//

.version 9.0
.target sm_100
.address_size 64

	// .globl	_Z11IntmaxaddF5PKiS0_Piii
// _ZZ11IntmaxaddF5PKiS0_PiiiE1c has been demoted

.visible .entry _Z11IntmaxaddF5PKiS0_Piii(
	.param .u64 .ptr .align 1 _Z11IntmaxaddF5PKiS0_Piii_param_0,
	.param .u64 .ptr .align 1 _Z11IntmaxaddF5PKiS0_Piii_param_1,
	.param .u64 .ptr .align 1 _Z11IntmaxaddF5PKiS0_Piii_param_2,
	.param .u32 _Z11IntmaxaddF5PKiS0_Piii_param_3,
	.param .u32 _Z11IntmaxaddF5PKiS0_Piii_param_4
)
{
	.reg .pred 	%p<17>;
	.reg .b32 	%r<358>;
	.reg .b64 	%rd<16>;
	// demoted variable
	.shared .align 4 .b8 _ZZ11IntmaxaddF5PKiS0_PiiiE1c[11520];
	ld.param.u64 	%rd2, [_Z11IntmaxaddF5PKiS0_Piii_param_0];
	ld.param.u64 	%rd3, [_Z11IntmaxaddF5PKiS0_Piii_param_1];
	ld.param.u64 	%rd1, [_Z11IntmaxaddF5PKiS0_Piii_param_2];
	ld.param.u32 	%r145, [_Z11IntmaxaddF5PKiS0_Piii_param_3];
	ld.param.u32 	%r146, [_Z11IntmaxaddF5PKiS0_Piii_param_4];
	cvta.to.global.u64 	%rd4, %rd3;
	cvta.to.global.u64 	%rd5, %rd2;
	mov.u32 	%r147, %ctaid.x;
	mov.u32 	%r148, %nctaid.y;
	mov.u32 	%r149, %ctaid.y;
	mad.lo.s32 	%r150, %r147, %r148, %r149;
	mul.lo.s32 	%r1, %r145, %r150;
	mov.u32 	%r2, %tid.x;
	mov.u32 	%r151, %ntid.y;
	mov.u32 	%r152, %tid.y;
	mad.lo.s32 	%r153, %r2, %r151, %r152;
	mul.lo.s32 	%r3, %r145, %r153;
	mov.u32 	%r154, %nctaid.x;
	mul.lo.s32 	%r4, %r148, %r154;
	mul.wide.s32 	%rd6, %r3, 4;
	add.s64 	%rd7, %rd5, %rd6;
	ld.global.u32 	%r327, [%rd7];
	ld.global.u32 	%r326, [%rd7+4];
	ld.global.u32 	%r325, [%rd7+8];
	mul.wide.s32 	%rd8, %r1, 4;
	add.s64 	%rd9, %rd4, %rd8;
	ld.global.u32 	%r324, [%rd9];
	ld.global.u32 	%r323, [%rd9+4];
	ld.global.u32 	%r322, [%rd9+8];
	setp.lt.s32 	%p1, %r145, 1;
	mov.u32 	%r155, _ZZ11IntmaxaddF5PKiS0_PiiiE1c;
	mad.lo.s32 	%r11, %r2, 36, %r155;
	@%p1 bra 	$L__BB0_16;
	and.b32  	%r12, %r145, 15;
	add.s32 	%r13, %r12, -1;
	and.b32  	%r14, %r145, 7;
	add.s32 	%r15, %r14, -1;
	and.b32  	%r16, %r145, 2147483632;
	and.b32  	%r17, %r145, 3;
	neg.s32 	%r18, %r16;
	add.s32 	%r19, %r11, 32;
	mov.b32 	%r290, 0;
$L__BB0_2:
	setp.lt.u32 	%p2, %r145, 16;
	mov.b32 	%r294, 0;
	@%p2 bra 	$L__BB0_5;
	mad.lo.s32 	%r291, %r290, 12, %r19;
	mov.u32 	%r292, %r18;
$L__BB0_4:
	.pragma "nounroll";
	mov.b32 	%r160, 0;
	st.shared.u32 	[%r291+-32], %r160;
	st.shared.u32 	[%r291+-28], %r160;
	st.shared.u32 	[%r291+-24], %r160;
	st.shared.u32 	[%r291+-20], %r160;
	st.shared.u32 	[%r291+-16], %r160;
	st.shared.u32 	[%r291+-12], %r160;
	st.shared.u32 	[%r291+-8], %r160;
	st.shared.u32 	[%r291+-4], %r160;
	st.shared.u32 	[%r291], %r160;
	st.shared.u32 	[%r291+4], %r160;
	st.shared.u32 	[%r291+8], %r160;
	st.shared.u32 	[%r291+12], %r160;
	st.shared.u32 	[%r291+16], %r160;
	st.shared.u32 	[%r291+20], %r160;
	st.shared.u32 	[%r291+24], %r160;
	st.shared.u32 	[%r291+28], %r160;
	add.s32 	%r292, %r292, 16;
	add.s32 	%r291, %r291, 64;
	setp.ne.s32 	%p3, %r292, 0;
	mov.u32 	%r294, %r16;
	@%p3 bra 	$L__BB0_4;
$L__BB0_5:
	setp.eq.s32 	%p4, %r12, 0;
	@%p4 bra 	$L__BB0_15;
	mad.lo.s32 	%r43, %r290, 12, %r11;
	setp.lt.u32 	%p5, %r13, 7;
	@%p5 bra 	$L__BB0_8;
	shl.b32 	%r161, %r294, 2;
	add.s32 	%r162, %r43, %r161;
	mov.b32 	%r163, 0;
	st.shared.u32 	[%r162], %r163;
	st.shared.u32 	[%r162+4], %r163;
	st.shared.u32 	[%r162+8], %r163;
	st.shared.u32 	[%r162+12], %r163;
	st.shared.u32 	[%r162+16], %r163;
	st.shared.u32 	[%r162+20], %r163;
	st.shared.u32 	[%r162+24], %r163;
	st.shared.u32 	[%r162+28], %r163;
	add.s32 	%r294, %r294, 8;
$L__BB0_8:
	setp.eq.s32 	%p6, %r14, 0;
	@%p6 bra 	$L__BB0_15;
	setp.lt.u32 	%p7, %r15, 3;
	@%p7 bra 	$L__BB0_11;
	shl.b32 	%r164, %r294, 2;
	add.s32 	%r165, %r43, %r164;
	mov.b32 	%r166, 0;
	st.shared.u32 	[%r165], %r166;
	st.shared.u32 	[%r165+4], %r166;
	st.shared.u32 	[%r165+8], %r166;
	st.shared.u32 	[%r165+12], %r166;
	add.s32 	%r294, %r294, 4;
$L__BB0_11:
	setp.eq.s32 	%p8, %r17, 0;
	@%p8 bra 	$L__BB0_15;
	setp.eq.s32 	%p9, %r17, 1;
	shl.b32 	%r167, %r294, 2;
	add.s32 	%r48, %r43, %r167;
	mov.b32 	%r168, 0;
	st.shared.u32 	[%r48], %r168;
	@%p9 bra 	$L__BB0_15;
	setp.eq.s32 	%p10, %r17, 2;
	mov.b32 	%r169, 0;
	st.shared.u32 	[%r48+4], %r169;
	@%p10 bra 	$L__BB0_15;
	mov.b32 	%r170, 0;
	st.shared.u32 	[%r48+8], %r170;
$L__BB0_15:
	add.s32 	%r290, %r290, 1;
	setp.eq.s32 	%p11, %r290, %r145;
	@%p11 bra 	$L__BB0_16;
	bra.uni 	$L__BB0_2;
$L__BB0_16:
	setp.gt.s32 	%p12, %r146, 0;
	@%p12 bra 	$L__BB0_18;
	ld.shared.u32 	%r340, [%r11];
	ld.shared.u32 	%r341, [%r11+4];
	ld.shared.u32 	%r342, [%r11+8];
	ld.shared.u32 	%r343, [%r11+12];
	ld.shared.u32 	%r344, [%r11+16];
	ld.shared.u32 	%r345, [%r11+20];
	ld.shared.u32 	%r346, [%r11+24];
	ld.shared.u32 	%r347, [%r11+28];
	ld.shared.u32 	%r348, [%r11+32];
	bra.uni 	$L__BB0_25;
$L__BB0_18:
	ld.shared.u32 	%r348, [%r11+32];
	ld.shared.u32 	%r347, [%r11+28];
	ld.shared.u32 	%r346, [%r11+24];
	ld.shared.u32 	%r345, [%r11+20];
	ld.shared.u32 	%r344, [%r11+16];
	and.b32  	%r36, %r146, 3;
	setp.lt.u32 	%p13, %r146, 4;
	@%p13 bra 	$L__BB0_21;
	and.b32  	%r172, %r146, 2147483644;
	neg.s32 	%r296, %r172;
$L__BB0_20:
	add.s32 	%r173, %r348, %r324;
	max.s32 	%r174, %r327, %r173;
	add.s32 	%r175, %r347, %r323;
	max.s32 	%r176, %r327, %r175;
	add.s32 	%r177, %r346, %r322;
	max.s32 	%r178, %r327, %r177;
	add.s32 	%r179, %r345, %r324;
	max.s32 	%r180, %r326, %r179;
	add.s32 	%r181, %r344, %r323;
	max.s32 	%r182, %r326, %r181;
	add.s32 	%r183, %r180, %r322;
	max.s32 	%r184, %r326, %r183;
	add.s32 	%r185, %r178, %r324;
	max.s32 	%r186, %r325, %r185;
	add.s32 	%r187, %r176, %r323;
	max.s32 	%r188, %r325, %r187;
	add.s32 	%r189, %r174, %r322;
	max.s32 	%r190, %r325, %r189;
	add.s32 	%r191, %r174, %r324;
	max.s32 	%r192, %r327, %r191;
	max.s32 	%r193, %r326, %r187;
	add.s32 	%r194, %r178, %r322;
	max.s32 	%r195, %r325, %r194;
	add.s32 	%r196, %r180, %r192;
	max.s32 	%r197, %r324, %r196;
	add.s32 	%r198, %r182, %r193;
	max.s32 	%r199, %r323, %r198;
	add.s32 	%r200, %r184, %r195;
	max.s32 	%r201, %r322, %r200;
	add.s32 	%r202, %r190, %r197;
	max.s32 	%r203, %r192, %r202;
	add.s32 	%r204, %r188, %r199;
	max.s32 	%r205, %r192, %r204;
	add.s32 	%r206, %r186, %r201;
	max.s32 	%r207, %r192, %r206;
	add.s32 	%r208, %r184, %r197;
	max.s32 	%r209, %r193, %r208;
	add.s32 	%r210, %r182, %r199;
	max.s32 	%r211, %r193, %r210;
	add.s32 	%r212, %r209, %r201;
	max.s32 	%r213, %r193, %r212;
	add.s32 	%r214, %r207, %r197;
	max.s32 	%r215, %r195, %r214;
	add.s32 	%r216, %r205, %r199;
	max.s32 	%r217, %r195, %r216;
	add.s32 	%r218, %r203, %r201;
	max.s32 	%r219, %r195, %r218;
	add.s32 	%r220, %r203, %r197;
	max.s32 	%r221, %r192, %r220;
	max.s32 	%r222, %r193, %r216;
	add.s32 	%r223, %r207, %r201;
	max.s32 	%r224, %r195, %r223;
	add.s32 	%r225, %r209, %r221;
	max.s32 	%r226, %r197, %r225;
	add.s32 	%r227, %r211, %r222;
	max.s32 	%r228, %r199, %r227;
	add.s32 	%r229, %r213, %r224;
	max.s32 	%r230, %r201, %r229;
	add.s32 	%r231, %r219, %r226;
	max.s32 	%r232, %r221, %r231;
	add.s32 	%r233, %r217, %r228;
	max.s32 	%r234, %r221, %r233;
	add.s32 	%r235, %r215, %r230;
	max.s32 	%r236, %r221, %r235;
	add.s32 	%r237, %r213, %r226;
	max.s32 	%r238, %r222, %r237;
	add.s32 	%r239, %r211, %r228;
	max.s32 	%r240, %r222, %r239;
	add.s32 	%r241, %r238, %r230;
	max.s32 	%r242, %r222, %r241;
	add.s32 	%r243, %r236, %r226;
	max.s32 	%r244, %r224, %r243;
	add.s32 	%r245, %r234, %r228;
	max.s32 	%r246, %r224, %r245;
	add.s32 	%r247, %r232, %r230;
	max.s32 	%r248, %r224, %r247;
	add.s32 	%r249, %r232, %r226;
	max.s32 	%r250, %r221, %r249;
	max.s32 	%r251, %r222, %r245;
	add.s32 	%r252, %r236, %r230;
	max.s32 	%r253, %r224, %r252;
	add.s32 	%r254, %r238, %r250;
	max.s32 	%r255, %r226, %r254;
	add.s32 	%r256, %r240, %r251;
	max.s32 	%r257, %r228, %r256;
	add.s32 	%r258, %r242, %r253;
	max.s32 	%r259, %r230, %r258;
	add.s32 	%r260, %r248, %r255;
	max.s32 	%r340, %r250, %r260;
	add.s32 	%r261, %r246, %r257;
	max.s32 	%r341, %r250, %r261;
	add.s32 	%r262, %r244, %r259;
	max.s32 	%r342, %r250, %r262;
	add.s32 	%r263, %r242, %r255;
	max.s32 	%r343, %r251, %r263;
	add.s32 	%r264, %r240, %r257;
	max.s32 	%r344, %r251, %r264;
	add.s32 	%r265, %r343, %r259;
	max.s32 	%r345, %r251, %r265;
	add.s32 	%r266, %r342, %r255;
	max.s32 	%r346, %r253, %r266;
	add.s32 	%r267, %r341, %r257;
	max.s32 	%r347, %r253, %r267;
	add.s32 	%r268, %r340, %r259;
	max.s32 	%r348, %r253, %r268;
	add.s32 	%r269, %r340, %r255;
	max.s32 	%r327, %r250, %r269;
	max.s32 	%r326, %r251, %r267;
	add.s32 	%r270, %r342, %r259;
	max.s32 	%r325, %r253, %r270;
	add.s32 	%r271, %r343, %r327;
	max.s32 	%r324, %r255, %r271;
	add.s32 	%r272, %r344, %r326;
	max.s32 	%r323, %r257, %r272;
	add.s32 	%r273, %r345, %r325;
	max.s32 	%r322, %r259, %r273;
	add.s32 	%r296, %r296, 4;
	setp.ne.s32 	%p14, %r296, 0;
	@%p14 bra 	$L__BB0_20;
$L__BB0_21:
	setp.eq.s32 	%p15, %r36, 0;
	@%p15 bra 	$L__BB0_24;
	neg.s32 	%r328, %r36;
$L__BB0_23:
	.pragma "nounroll";
	add.s32 	%r274, %r348, %r324;
	max.s32 	%r340, %r327, %r274;
	add.s32 	%r275, %r347, %r323;
	max.s32 	%r341, %r327, %r275;
	add.s32 	%r276, %r346, %r322;
	max.s32 	%r342, %r327, %r276;
	add.s32 	%r277, %r345, %r324;
	max.s32 	%r343, %r326, %r277;
	add.s32 	%r278, %r344, %r323;
	max.s32 	%r344, %r326, %r278;
	add.s32 	%r279, %r343, %r322;
	max.s32 	%r345, %r326, %r279;
	add.s32 	%r280, %r342, %r324;
	max.s32 	%r346, %r325, %r280;
	add.s32 	%r281, %r341, %r323;
	max.s32 	%r347, %r325, %r281;
	add.s32 	%r282, %r340, %r322;
	max.s32 	%r348, %r325, %r282;
	add.s32 	%r283, %r340, %r324;
	max.s32 	%r327, %r327, %r283;
	max.s32 	%r326, %r326, %r281;
	add.s32 	%r284, %r342, %r322;
	max.s32 	%r325, %r325, %r284;
	add.s32 	%r285, %r343, %r327;
	max.s32 	%r324, %r324, %r285;
	add.s32 	%r286, %r344, %r326;
	max.s32 	%r323, %r323, %r286;
	add.s32 	%r287, %r345, %r325;
	max.s32 	%r322, %r322, %r287;
	add.s32 	%r328, %r328, 1;
	setp.ne.s32 	%p16, %r328, 0;
	@%p16 bra 	$L__BB0_23;
$L__BB0_24:
	st.shared.u32 	[%r11+32], %r348;
	st.shared.u32 	[%r11], %r340;
	st.shared.u32 	[%r11+28], %r347;
	st.shared.u32 	[%r11+4], %r341;
	st.shared.u32 	[%r11+24], %r346;
	st.shared.u32 	[%r11+8], %r342;
	st.shared.u32 	[%r11+20], %r345;
	st.shared.u32 	[%r11+12], %r343;
	st.shared.u32 	[%r11+16], %r344;
$L__BB0_25:
	mul.lo.s32 	%r288, %r4, %r145;
	cvta.to.global.u64 	%rd10, %rd1;
	mad.lo.s32 	%r289, %r288, %r3, %r1;
	mul.wide.s32 	%rd11, %r289, 4;
	add.s64 	%rd12, %rd10, %rd11;
	st.global.u32 	[%rd12], %r340;
	st.global.u32 	[%rd12+4], %r341;
	st.global.u32 	[%rd12+8], %r342;
	mul.wide.s32 	%rd13, %r288, 4;
	add.s64 	%rd14, %rd12, %rd13;
	st.global.u32 	[%rd14], %r343;
	st.global.u32 	[%rd14+4], %r344;
	st.global.u32 	[%rd14+8], %r345;
	add.s64 	%rd15, %rd14, %rd13;
	st.global.u32 	[%rd15], %r346;
	st.global.u32 	[%rd15+4], %r347;
	st.global.u32 	[%rd15+8], %r348;
	ret;

}


// ===== COMPILED SASS (sm_100) =====

	.target	sm_100

	.elftype	@"ET_EXEC"


//--------------------- .note.nv.tkinfo           --------------------------
	.section	.note.nv.tkinfo,"",@"SHT_NOTE"
	.sectionflags	@"SHF_NOTE_NV_TKINFO"
	.tkinfo
        /*0018*/ 	.word	0x00000002
        /*0030*/ 	.string	""
        /*0030*/ 	.string	"ptxas"
        /*0030*/ 	.string	"Cuda compilation tools, release 13.0, V13.0.88"
        /*0030*/ 	.string	"Build cuda_13.0.r13.0/compiler.36424714_0"
        /*0030*/ 	.string	"-arch sm_100 -m 64 "



//--------------------- .note.nv.cuinfo           --------------------------
	.section	.note.nv.cuinfo,"",@"SHT_NOTE"
	.sectionflags	@"SHF_NOTE_NV_CUINFO"
        /*0018*/ 	.short	0x0002
        /*001a*/ 	.short	0x0064
        /*001c*/ 	.short	0x0082
	.zero		2


//--------------------- .nv.info                  --------------------------
	.section	.nv.info,"",@"SHT_CUDA_INFO"
	.align	4


	//----- nvinfo : EIATTR_REGCOUNT
	.align		4
        /*0000*/ 	.byte	0x04, 0x2f
        /*0002*/ 	.short	(.L_1 - .L_0)
	.align		4
.L_0:
        /*0004*/ 	.word	index@(_Z11IntmaxaddF5PKiS0_Piii)
        /*0008*/ 	.word	0x0000001a


	//----- nvinfo : EIATTR_FRAME_SIZE
	.align		4
.L_1:
        /*000c*/ 	.byte	0x04, 0x11
        /*000e*/ 	.short	(.L_3 - .L_2)
	.align		4
.L_2:
        /*0010*/ 	.word	index@(_Z11IntmaxaddF5PKiS0_Piii)
        /*0014*/ 	.word	0x00000000


	//----- nvinfo : EIATTR_MIN_STACK_SIZE
	.align		4
.L_3:
        /*0018*/ 	.byte	0x04, 0x12
        /*001a*/ 	.short	(.L_5 - .L_4)
	.align		4
.L_4:
        /*001c*/ 	.word	index@(_Z11IntmaxaddF5PKiS0_Piii)
        /*0020*/ 	.word	0x00000000
.L_5:


//--------------------- .nv.compat                --------------------------
	.section	.nv.compat,"",@"SHT_CUDA_COMPAT_INFO"
	.align	4
        /*0000*/ 	.byte	0x02, 0x09, 0x00, 0x00, 0x02, 0x02, 0x01, 0x00, 0x02, 0x05, 0x05, 0x00, 0x03, 0x07, 0x01, 0x01
        /*0010*/ 	.byte	0x02, 0x03, 0x00, 0x00, 0x02, 0x06, 0x01, 0x00, 0x04, 0x0b, 0x08, 0x00, 0x09, 0x00, 0x00, 0x00
        /*0020*/ 	.byte	0x00, 0x00, 0x00, 0x00


//--------------------- .nv.info._Z11IntmaxaddF5PKiS0_Piii --------------------------
	.section	.nv.info._Z11IntmaxaddF5PKiS0_Piii,"",@"SHT_CUDA_INFO"
	.sectionflags	@""
	.align	4


	//----- nvinfo : EIATTR_CUDA_API_VERSION
	.align		4
        /*0000*/ 	.byte	0x04, 0x37
        /*0002*/ 	.short	(.L_7 - .L_6)
.L_6:
        /*0004*/ 	.word	0x00000082


	//----- nvinfo : EIATTR_KPARAM_INFO
	.align		4
.L_7:
        /*0008*/ 	.byte	0x04, 0x17
        /*000a*/ 	.short	(.L_9 - .L_8)
.L_8:
        /*000c*/ 	.word	0x00000000
        /*0010*/ 	.short	0x0004
        /*0012*/ 	.short	0x001c
        /*0014*/ 	.byte	0x00, 0xf0, 0x11, 0x00


	//----- nvinfo : EIATTR_KPARAM_INFO
	.align		4
.L_9:
        /*0018*/ 	.byte	0x04, 0x17
        /*001a*/ 	.short	(.L_11 - .L_10)
.L_10:
        /*001c*/ 	.word	0x00000000
        /*0020*/ 	.short	0x0003
        /*0022*/ 	.short	0x0018
        /*0024*/ 	.byte	0x00, 0xf0, 0x11, 0x00


	//----- nvinfo : EIATTR_KPARAM_INFO
	.align		4
.L_11:
        /*0028*/ 	.byte	0x04, 0x17
        /*002a*/ 	.short	(.L_13 - .L_12)
.L_12:
        /*002c*/ 	.word	0x00000000
        /*0030*/ 	.short	0x0002
        /*0032*/ 	.short	0x0010
        /*0034*/ 	.byte	0x00, 0xf5, 0x21, 0x00


	//----- nvinfo : EIATTR_KPARAM_INFO
	.align		4
.L_13:
        /*0038*/ 	.byte	0x04, 0x17
        /*003a*/ 	.short	(.L_15 - .L_14)
.L_14:
        /*003c*/ 	.word	0x00000000
        /*0040*/ 	.short	0x0001
        /*0042*/ 	.short	0x0008
        /*0044*/ 	.byte	0x00, 0xf5, 0x21, 0x00


	//----- nvinfo : EIATTR_KPARAM_INFO
	.align		4
.L_15:
        /*0048*/ 	.byte	0x04, 0x17
        /*004a*/ 	.short	(.L_17 - .L_16)
.L_16:
        /*004c*/ 	.word	0x00000000
        /*0050*/ 	.short	0x0000
        /*0052*/ 	.short	0x0000
        /*0054*/ 	.byte	0x00, 0xf5, 0x21, 0x00


	//----- nvinfo : EIATTR_SPARSE_MMA_MASK
	.align		4
.L_17:
        /*0058*/ 	.byte	0x03, 0x50
        /*005a*/ 	.short	0x0000


	//----- nvinfo : EIATTR_MAXREG_COUNT
	.align		4
        /*005c*/ 	.byte	0x03, 0x1b
        /*005e*/ 	.short	0x00ff


	//----- nvinfo : EIATTR_MERCURY_ISA_VERSION
	.align		4
        /*0060*/ 	.byte	0x03, 0x5f
        /*0062*/ 	.short	0x0101


	//----- nvinfo : EIATTR_VRC_CTA_INIT_COUNT
	.align		4
        /*0064*/ 	.byte	0x02, 0x4a
	.zero		1
	.zero		1


	//----- nvinfo : EIATTR_EXIT_INSTR_OFFSETS
	.align		4
        /*0068*/ 	.byte	0x04, 0x1c
        /*006a*/ 	.short	(.L_19 - .L_18)


	//   ....[0]....
.L_18:
        /*006c*/ 	.word	0x00000f20


	//----- nvinfo : EIATTR_CBANK_PARAM_SIZE
	.align		4
.L_19:
        /*0070*/ 	.byte	0x03, 0x19
        /*0072*/ 	.short	0x0020


	//----- nvinfo : EIATTR_PARAM_CBANK
	.align		4
        /*0074*/ 	.byte	0x04, 0x0a
        /*0076*/ 	.short	(.L_21 - .L_20)
	.align		4
.L_20:
        /*0078*/ 	.word	index@(.nv.constant0._Z11IntmaxaddF5PKiS0_Piii)
        /*007c*/ 	.short	0x0380
        /*007e*/ 	.short	0x0020


	//----- nvinfo : EIATTR_SW_WAR
	.align		4
.L_21:
        /*0080*/ 	.byte	0x04, 0x36
        /*0082*/ 	.short	(.L_23 - .L_22)
.L_22:
        /*0084*/ 	.word	0x00000008
.L_23:


//--------------------- .nv.callgraph             --------------------------
	.section	.nv.callgraph,"",@"SHT_CUDA_CALLGRAPH"
	.align	4
	.sectionentsize	8
	.align		4
        /*0000*/ 	.word	0x00000000
	.align		4
        /*0004*/ 	.word	0xffffffff
	.align		4
        /*0008*/ 	.word	0x00000000
	.align		4
        /*000c*/ 	.word	0xfffffffe
	.align		4
        /*0010*/ 	.word	0x00000000
	.align		4
        /*0014*/ 	.word	0xfffffffd
	.align		4
        /*0018*/ 	.word	0x00000000
	.align		4
        /*001c*/ 	.word	0xfffffffc


//--------------------- .text._Z11IntmaxaddF5PKiS0_Piii --------------------------
	.section	.text._Z11IntmaxaddF5PKiS0_Piii,"ax",@progbits
	.align	128
        .global         _Z11IntmaxaddF5PKiS0_Piii
        .type           _Z11IntmaxaddF5PKiS0_Piii,@function
        .size           _Z11IntmaxaddF5PKiS0_Piii,(.L_x_13 - _Z11IntmaxaddF5PKiS0_Piii)
        .other          _Z11IntmaxaddF5PKiS0_Piii,@"STO_CUDA_ENTRY STV_DEFAULT"
_Z11IntmaxaddF5PKiS0_Piii:
.text._Z11IntmaxaddF5PKiS0_Piii:
[----:B------:R-:W-:Y:S08]  /*0000*/  LDC R1, c[0x0][0x37c] ;  /* 0x0000df00ff017b82 */ /* 0x000ff00000000800 */
[----:B------:R-:W-:Y:S01]  /*0010*/  S2UR UR4, SR_CTAID.X ;  /* 0x00000000000479c3 */ /* 0x000fe20000002500 */
[----:B------:R-:W0:Y:S01]  /*0020*/  LDCU UR6, c[0x0][0x374] ;  /* 0x00006e80ff0677ac */ /* 0x000e220008000800 */
[----:B------:R-:W1:Y:S01]  /*0030*/  S2R R9, SR_TID.X ;  /* 0x0000000000097919 */ /* 0x000e620000002100 */
[----:B------:R-:W2:Y:S01]  /*0040*/  LDCU UR10, c[0x0][0x398] ;  /* 0x00007300ff0a77ac */ /* 0x000ea20008000800 */
[----:B------:R-:W1:Y:S04]  /*0050*/  S2R R0, SR_TID.Y ;  /* 0x0000000000007919 */ /* 0x000e680000002200 */
[----:B------:R-:W0:Y:S01]  /*0060*/  S2UR UR5, SR_CTAID.Y ;  /* 0x00000000000579c3 */ /* 0x000e220000002600 */
[----:B------:R-:W1:Y:S01]  /*0070*/  LDCU UR7, c[0x0][0x364] ;  /* 0x00006c80ff0777ac */ /* 0x000e620008000800 */
[----:B------:R-:W3:Y:S06]  /*0080*/  LDCU.64 UR8, c[0x0][0x358] ;  /* 0x00006b00ff0877ac */ /* 0x000eec0008000a00 */
[----:B------:R-:W4:Y:S01]  /*0090*/  LDC.64 R14, c[0x0][0x388] ;  /* 0x0000e200ff0e7b82 */ /* 0x000f220000000a00 */
[----:B--2---:R-:W-:-:S07]  /*00a0*/  IMAD.U32 R5, RZ, RZ, UR10 ;  /* 0x0000000aff057e24 */ /* 0x004fce000f8e00ff */
[----:B------:R-:W2:Y:S01]  /*00b0*/  LDC.64 R12, c[0x0][0x380] ;  /* 0x0000e000ff0c7b82 */ /* 0x000ea20000000a00 */
[----:B0-----:R-:W-:-:S06]  /*00c0*/  UIMAD UR4, UR4, UR6, UR5 ;  /* 0x00000006040472a4 */ /* 0x001fcc000f8e0205 */
[----:B------:R-:W-:Y:S01]  /*00d0*/  IMAD R7, R5, UR4, RZ ;  /* 0x0000000405077c24 */ /* 0x000fe2000f8e02ff */
[----:B------:R-:W0:Y:S01]  /*00e0*/  LDC R11, c[0x0][0x370] ;  /* 0x0000dc00ff0b7b82 */ /* 0x000e220000000800 */
[----:B-1----:R-:W-:Y:S02]  /*00f0*/  IMAD R0, R9, UR7, R0 ;  /* 0x0000000709007c24 */ /* 0x002fe4000f8e0200 */
[----:B----4-:R-:W-:Y:S02]  /*0100*/  IMAD.WIDE R14, R7, 0x4, R14 ;  /* 0x00000004070e7825 */ /* 0x010fe400078e020e */
[----:B------:R-:W1:Y:S01]  /*0110*/  S2R R7, SR_CgaCtaId ;  /* 0x0000000000077919 */ /* 0x000e620000008800 */
[----:B------:R-:W-:Y:S01]  /*0120*/  ISETP.GE.AND P0, PT, R5, 0x1, PT ;  /* 0x000000010500780c */ /* 0x000fe20003f06270 */
[----:B------:R-:W-:Y:S01]  /*0130*/  IMAD R3, R0, R5, RZ ;  /* 0x0000000500037224 */ /* 0x000fe200078e02ff */
[----:B------:R-:W-:Y:S01]  /*0140*/  MOV R0, 0x400 ;  /* 0x0000040000007802 */ /* 0x000fe20000000f00 */
[----:B---3--:R3:W5:Y:S02]  /*0150*/  LDG.E R17, desc[UR8][R14.64] ;  /* 0x000000080e117981 */ /* 0x008764000c1e1900 */
[----:B--2---:R-:W-:-:S02]  /*0160*/  IMAD.WIDE R12, R3, 0x4, R12 ;  /* 0x00000004030c7825 */ /* 0x004fc400078e020c */
[----:B------:R3:W5:Y:S04]  /*0170*/  LDG.E R10, desc[UR8][R14.64+0x4] ;  /* 0x000004080e0a7981 */ /* 0x000768000c1e1900 */
[----:B------:R3:W5:Y:S04]  /*0180*/  LDG.E R8, desc[UR8][R12.64] ;  /* 0x000000080c087981 */ /* 0x000768000c1e1900 */
[----:B------:R3:W5:Y:S04]  /*0190*/  LDG.E R6, desc[UR8][R12.64+0x4] ;  /* 0x000004080c067981 */ /* 0x000768000c1e1900 */
[----:B------:R3:W5:Y:S04]  /*01a0*/  LDG.E R4, desc[UR8][R12.64+0x8] ;  /* 0x000008080c047981 */ /* 0x000768000c1e1900 */
[----:B------:R3:W5:Y:S01]  /*01b0*/  LDG.E R19, desc[UR8][R14.64+0x8] ;  /* 0x000008080e137981 */ /* 0x000762000c1e1900 */
[----:B-1----:R-:W-:-:S05]  /*01c0*/  LEA R0, R7, R0, 0x18 ;  /* 0x0000000007007211 */ /* 0x002fca00078ec0ff */
[----:B------:R-:W-:Y:S02]  /*01d0*/  IMAD R2, R9, 0x24, R0 ;  /* 0x0000002409027824 */ /* 0x000fe400078e0200 */
[----:B0-----:R-:W-:Y:S01]  /*01e0*/  IMAD R0, R11, UR6, RZ ;  /* 0x000000060b007c24 */ /* 0x001fe2000f8e02ff */
[----:B---3--:R-:W-:Y:S06]  /*01f0*/  @!P0 BRA `(.L_x_0) ;  /* 0x0000000400208947 */ /* 0x008fec0003800000 */
[C---:B------:R-:W-:Y:S01]  /*0200*/  LOP3.LUT R18, R5.reuse, 0xf, RZ, 0xc0, !PT ;  /* 0x0000000f05127812 */ /* 0x040fe200078ec0ff */
[----:B------:R-:W-:Y:S01]  /*0210*/  VIADD R11, R2, 0x20 ;  /* 0x00000020020b7836 */ /* 0x000fe20000000000 */
[----:B------:R-:W-:Y:S01]  /*0220*/  LOP3.LUT R20, R5, 0x7, RZ, 0xc0, !PT ;  /* 0x0000000705147812 */ /* 0x000fe200078ec0ff */
[----:B------:R-:W-:Y:S02]  /*0230*/  IMAD.MOV.U32 R12, RZ, RZ, RZ ;  /* 0x000000ffff0c7224 */ /* 0x000fe400078e00ff */
[----:B------:R-:W-:Y:S02]  /*0240*/  VIADD R7, R18, 0xffffffff ;  /* 0xffffffff12077836 */ /* 0x000fe40000000000 */
[----:B------:R-:W-:-:S03]  /*0250*/  VIADD R9, R20, 0xffffffff ;  /* 0xffffffff14097836 */ /* 0x000fc60000000000 */
[----:B------:R-:W-:Y:S02]  /*0260*/  ISETP.GE.U32.AND P0, PT, R7, 0x7, PT ;  /* 0x000000070700780c */ /* 0x000fe40003f06070 */
[----:B------:R-:W-:Y:S02]  /*0270*/  LOP3.LUT R7, R5, 0x7ffffff0, RZ, 0xc0, !PT ;  /* 0x7ffffff005077812 */ /* 0x000fe400078ec0ff */
[----:B------:R-:W-:Y:S02]  /*0280*/  ISETP.GE.U32.AND P1, PT, R9, 0x3, PT ;  /* 0x000000030900780c */ /* 0x000fe40003f26070 */
[----:B------:R-:W-:Y:S01]  /*0290*/  LOP3.LUT R9, R5, 0x3, RZ, 0xc0, !PT ;  /* 0x0000000305097812 */ /* 0x000fe200078ec0ff */
[----:B------:R-:W-:-:S10]  /*02a0*/  IMAD.MOV R15, RZ, RZ, -R7 ;  /* 0x000000ffff0f7224 */ /* 0x000fd400078e0a07 */
.L_x_5:
[----:B0-----:R-:W0:Y:S01]  /*02b0*/  LDC R5, c[0x0][0x398] ;  /* 0x0000e600ff057b82 */ /* 0x001e220000000800 */
[----:B------:R-:W-:Y:S01]  /*02c0*/  IMAD.MOV.U32 R13, RZ, RZ, RZ ;  /* 0x000000ffff0d7224 */ /* 0x000fe200078e00ff */
[----:B0-----:R-:W-:-:S13]  /*02d0*/  ISETP.GE.U32.AND P2, PT, R5, 0x10, PT ;  /* 0x000000100500780c */ /* 0x001fda0003f46070 */
[----:B-12---:R-:W-:Y:S05]  /*02e0*/  @!P2 BRA `(.L_x_1) ;  /* 0x00000000005ca947 */ /* 0x006fea0003800000 */
[----:B------:R-:W-:Y:S02]  /*02f0*/  IMAD R13, R12, 0xc, R11 ;  /* 0x0000000c0c0d7824 */ /* 0x000fe400078e020b */
[----:B------:R-:W-:-:S07]  /*0300*/  IMAD.MOV.U32 R14, RZ, RZ, R15 ;  /* 0x000000ffff0e7224 */ /* 0x000fce00078e000f */
.L_x_2:
[----:B------:R-:W-:Y:S01]  /*0310*/  VIADD R14, R14, 0x10 ;  /* 0x000000100e0e7836 */ /* 0x000fe20000000000 */
[----:B------:R-:W-:Y:S04]  /*0320*/  STS [R13+-0x20], RZ ;  /* 0xffffe0ff0d007388 */ /* 0x000fe80000000800 */
[----:B------:R-:W-:Y:S01]  /*0330*/  ISETP.NE.AND P2, PT, R14, RZ, PT ;  /* 0x000000ff0e00720c */ /* 0x000fe20003f45270 */
[----:B------:R-:W-:Y:S04]  /*0340*/  STS [R13+-0x1c], RZ ;  /* 0xffffe4ff0d007388 */ /* 0x000fe80000000800 */
[----:B------:R-:W-:Y:S04]  /*0350*/  STS [R13+-0x18], RZ ;  /* 0xffffe8ff0d007388 */ /* 0x000fe80000000800 */
[----:B------:R-:W-:Y:S04]  /*0360*/  STS [R13+-0x14], RZ ;  /* 0xffffecff0d007388 */ /* 0x000fe80000000800 */
[----:B------:R-:W-:Y:S04]  /*0370*/  STS [R13+-0x10], RZ ;  /* 0xfffff0ff0d007388 */ /* 0x000fe80000000800 */
[----:B------:R-:W-:Y:S04]  /*0380*/  STS [R13+-0xc], RZ ;  /* 0xfffff4ff0d007388 */ /* 0x000fe80000000800 */
[----:B------:R-:W-:Y:S04]  /*0390*/  STS [R13+-0x8], RZ ;  /* 0xfffff8ff0d007388 */ /* 0x000fe80000000800 */
[----:B------:R-:W-:Y:S04]  /*03a0*/  STS [R13+-0x4], RZ ;  /* 0xfffffcff0d007388 */ /* 0x000fe80000000800 */
[----:B------:R-:W-:Y:S04]  /*03b0*/  STS [R13], RZ ;  /* 0x000000ff0d007388 */ /* 0x000fe80000000800 */
[----:B------:R-:W-:Y:S04]  /*03c0*/  STS [R13+0x4], RZ ;  /* 0x000004ff0d007388 */ /* 0x000fe80000000800 */
[----:B------:R-:W-:Y:S04]  /*03d0*/  STS [R13+0x8], RZ ;  /* 0x000008ff0d007388 */ /* 0x000fe80000000800 */
[----:B------:R-:W-:Y:S04]  /*03e0*/  STS [R13+0xc], RZ ;  /* 0x00000cff0d007388 */ /* 0x000fe80000000800 */
[----:B------:R-:W-:Y:S04]  /*03f0*/  STS [R13+0x10], RZ ;  /* 0x000010ff0d007388 */ /* 0x000fe80000000800 */
[----:B------:R-:W-:Y:S04]  /*0400*/  STS [R13+0x14], RZ ;  /* 0x000014ff0d007388 */ /* 0x000fe80000000800 */
[----:B------:R-:W-:Y:S04]  /*0410*/  STS [R13+0x18], RZ ;  /* 0x000018ff0d007388 */ /* 0x000fe80000000800 */
[----:B------:R0:W-:Y:S02]  /*0420*/  STS [R13+0x1c], RZ ;  /* 0x00001cff0d007388 */ /* 0x0001e40000000800 */
[----:B0-----:R-:W-:Y:S01]  /*0430*/  VIADD R13, R13, 0x40 ;  /* 0x000000400d0d7836 */ /* 0x001fe20000000000 */
[----:B------:R-:W-:Y:S06]  /*0440*/  @P2 BRA `(.L_x_2) ;  /* 0xfffffffc00b02947 */ /* 0x000fec000383ffff */
[----:B------:R-:W-:-:S07]  /*0450*/  IMAD.MOV.U32 R13, RZ, RZ, R7 ;  /* 0x000000ffff0d7224 */ /* 0x000fce00078e0007 */
.L_x_1:
[----:B------:R-:W-:-:S13]  /*0460*/  ISETP.NE.AND P2, PT, R18, RZ, PT ;  /* 0x000000ff1200720c */ /* 0x000fda0003f45270 */
[----:B------:R-:W-:Y:S05]  /*0470*/  @!P2 BRA `(.L_x_3) ;  /* 0x000000000074a947 */ /* 0x000fea0003800000 */
[----:B------:R-:W-:Y:S01]  /*0480*/  ISETP.NE.AND P2, PT, R20, RZ, PT ;  /* 0x000000ff1400720c */ /* 0x000fe20003f45270 */
[----:B------:R-:W-:Y:S01]  /*0490*/  IMAD R16, R12, 0xc, R2 ;  /* 0x0000000c0c107824 */ /* 0x000fe200078e0202 */
[----:B------:R-:W-:Y:S11]  /*04a0*/  @!P0 BRA `(.L_x_4) ;  /* 0x0000000000288947 */ /* 0x000ff60003800000 */
[C---:B------:R-:W-:Y:S02]  /*04b0*/  IMAD R14, R13.reuse, 0x4, R16 ;  /* 0x000000040d0e7824 */ /* 0x040fe400078e0210 */
[----:B------:R-:W-:-:S03]  /*04c0*/  VIADD R13, R13, 0x8 ;  /* 0x000000080d0d7836 */ /* 0x000fc60000000000 */
[----:B------:R0:W-:Y:S04]  /*04d0*/  STS [R14], RZ ;  /* 0x000000ff0e007388 */ /* 0x0001e80000000800 */
[----:B------:R0:W-:Y:S04]  /*04e0*/  STS [R14+0x4], RZ ;  /* 0x000004ff0e007388 */ /* 0x0001e80000000800 */
[----:B------:R0:W-:Y:S04]  /*04f0*/  STS [R14+0x8], RZ ;  /* 0x000008ff0e007388 */ /* 0x0001e80000000800 */
[----:B------:R0:W-:Y:S04]  /*0500*/  STS [R14+0xc], RZ ;  /* 0x00000cff0e007388 */ /* 0x0001e80000000800 */
[----:B------:R0:W-:Y:S04]  /*0510*/  STS [R14+0x10], RZ ;  /* 0x000010ff0e007388 */ /* 0x0001e80000000800 */
[----:B------:R0:W-:Y:S04]  /*0520*/  STS [R14+0x14], RZ ;  /* 0x000014ff0e007388 */ /* 0x0001e80000000800 */
[----:B------:R0:W-:Y:S04]  /*0530*/  STS [R14+0x18], RZ ;  /* 0x000018ff0e007388 */ /* 0x0001e80000000800 */
[----:B------:R0:W-:Y:S02]  /*0540*/  STS [R14+0x1c], RZ ;  /* 0x00001cff0e007388 */ /* 0x0001e40000000800 */
.L_x_4:
[----:B------:R-:W-:Y:S05]  /*0550*/  @!P2 BRA `(.L_x_3) ;  /* 0x00000000003ca947 */ /* 0x000fea0003800000 */
[----:B0-----:R-:W-:Y:S01]  /*0560*/  @P1 IMAD R14, R13, 0x4, R16 ;  /* 0x000000040d0e1824 */ /* 0x001fe200078e0210 */
[----:B------:R-:W-:Y:S01]  /*0570*/  ISETP.NE.AND P2, PT, R9, RZ, PT ;  /* 0x000000ff0900720c */ /* 0x000fe20003f45270 */
[----:B------:R-:W-:-:S03]  /*0580*/  @P1 VIADD R13, R13, 0x4 ;  /* 0x000000040d0d1836 */ /* 0x000fc60000000000 */
[----:B------:R1:W-:Y:S04]  /*0590*/  @P1 STS [R14], RZ ;  /* 0x000000ff0e001388 */ /* 0x0003e80000000800 */
[----:B------:R1:W-:Y:S04]  /*05a0*/  @P1 STS [R14+0x4], RZ ;  /* 0x000004ff0e001388 */ /* 0x0003e80000000800 */
[----:B------:R1:W-:Y:S04]  /*05b0*/  @P1 STS [R14+0x8], RZ ;  /* 0x000008ff0e001388 */ /* 0x0003e80000000800 */
[----:B------:R1:W-:Y:S01]  /*05c0*/  @P1 STS [R14+0xc], RZ ;  /* 0x00000cff0e001388 */ /* 0x0003e20000000800 */
[----:B------:R-:W-:Y:S05]  /*05d0*/  @!P2 BRA `(.L_x_3) ;  /* 0x00000000001ca947 */ /* 0x000fea0003800000 */
[----:B------:R-:W-:Y:S01]  /*05e0*/  IMAD R16, R13, 0x4, R16 ;  /* 0x000000040d107824 */ /* 0x000fe200078e0210 */
[----:B------:R-:W-:-:S04]  /*05f0*/  ISETP.NE.AND P2, PT, R9, 0x1, PT ;  /* 0x000000010900780c */ /* 0x000fc80003f45270 */
[----:B------:R2:W-:Y:S09]  /*0600*/  STS [R16], RZ ;  /* 0x000000ff10007388 */ /* 0x0005f20000000800 */
[----:B--2---:R-:W-:Y:S05]  /*0610*/  @!P2 BRA `(.L_x_3) ;  /* 0x00000000000ca947 */ /* 0x004fea0003800000 */
[----:B------:R-:W-:Y:S01]  /*0620*/  ISETP.NE.AND P2, PT, R9, 0x2, PT ;  /* 0x000000020900780c */ /* 0x000fe20003f45270 */
[----:B------:R2:W-:-:S12]  /*0630*/  STS [R16+0x4], RZ ;  /* 0x000004ff10007388 */ /* 0x0005d80000000800 */
[----:B------:R2:W-:Y:S02]  /*0640*/  @P2 STS [R16+0x8], RZ ;  /* 0x000008ff10002388 */ /* 0x0005e40000000800 */
.L_x_3:
[----:B------:R-:W-:-:S05]  /*0650*/  VIADD R12, R12, 0x1 ;  /* 0x000000010c0c7836 */ /* 0x000fca0000000000 */
[----:B------:R-:W-:-:S13]  /*0660*/  ISETP.NE.AND P2, PT, R12, R5, PT ;  /* 0x000000050c00720c */ /* 0x000fda0003f45270 */
[----:B------:R-:W-:Y:S05]  /*0670*/  @P2 BRA `(.L_x_5) ;  /* 0xfffffffc000c2947 */ /* 0x000fea000383ffff */
.L_x_0:
[----:B------:R-:W3:Y:S02]  /*0680*/  LDCU UR6, c[0x0][0x39c] ;  /* 0x00007380ff0677ac */ /* 0x000ee40008000800 */
[----:B---3--:R-:W-:-:S09]  /*0690*/  UISETP.GT.AND UP0, UPT, UR6, URZ, UPT ;  /* 0x000000ff0600728c */ /* 0x008fd2000bf04270 */
[----:B------:R-:W-:Y:S05]  /*06a0*/  BRA.U UP0, `(.L_x_6) ;  /* 0x0000000100287547 */ /* 0x000fea000b800000 */
[----:B--2---:R2:W3:Y:S04]  /*06b0*/  LDS R16, [R2] ;  /* 0x0000000002107984 */ /* 0x0044e80000000800 */
[----:B------:R2:W4:Y:S04]  /*06c0*/  LDS R23, [R2+0x4] ;  /* 0x0000040002177984 */ /* 0x0005280000000800 */
[----:B------:R2:W0:Y:S04]  /*06d0*/  LDS R12, [R2+0x8] ;  /* 0x00000800020c7984 */ /* 0x0004280000000800 */
[----:B------:R2:W0:Y:S04]  /*06e0*/  LDS R21, [R2+0xc] ;  /* 0x00000c0002157984 */ /* 0x0004280000000800 */
[----:B------:R2:W0:Y:S04]  /*06f0*/  LDS R15, [R2+0x10] ;  /* 0x00001000020f7984 */ /* 0x0004280000000800 */
[----:B------:R2:W0:Y:S04]  /*0700*/  LDS R13, [R2+0x14] ;  /* 0x00001400020d7984 */ /* 0x0004280000000800 */
[----:B------:R2:W0:Y:S04]  /*0710*/  LDS R11, [R2+0x18] ;  /* 0x00001800020b7984 */ /* 0x0004280000000800 */
[----:B------:R2:W0:Y:S04]  /*0720*/  LDS R9, [R2+0x1c] ;  /* 0x00001c0002097984 */ /* 0x0004280000000800 */
[----:B------:R2:W0:Y:S01]  /*0730*/  LDS R7, [R2+0x20] ;  /* 0x0000200002077984 */ /* 0x0004220000000800 */
[----:B------:R-:W-:Y:S05]  /*0740*/  BRA `(.L_x_7) ;  /* 0x0000000400b47947 */ /* 0x000fea0003800000 */
.L_x_6:
[----:B------:R3:W4:Y:S01]  /*0750*/  LDS R7, [R2+0x20] ;  /* 0x0000200002077984 */ /* 0x0007220000000800 */
[----:B------:R-:W-:Y:S02]  /*0760*/  UISETP.GE.U32.AND UP0, UPT, UR6, 0x4, UPT ;  /* 0x000000040600788c */ /* 0x000fe4000bf06070 */
[----:B------:R-:W-:Y:S01]  /*0770*/  ULOP3.LUT UR5, UR6, 0x3, URZ, 0xc0, !UPT ;  /* 0x0000000306057892 */ /* 0x000fe2000f8ec0ff */
[----:B------:R3:W0:Y:S04]  /*0780*/  LDS R9, [R2+0x1c] ;  /* 0x00001c0002097984 */ /* 0x0006280000000800 */
[----:B------:R3:W0:Y:S04]  /*0790*/  LDS R11, [R2+0x18] ;  /* 0x00001800020b7984 */ /* 0x0006280000000800 */
[----:B------:R3:W0:Y:S04]  /*07a0*/  LDS R13, [R2+0x14] ;  /* 0x00001400020d7984 */ /* 0x0006280000000800 */
[----:B------:R3:W0:Y:S01]  /*07b0*/  LDS R15, [R2+0x10] ;  /* 0x00001000020f7984 */ /* 0x0006220000000800 */
[----:B------:R-:W-:Y:S05]  /*07c0*/  BRA.U !UP0, `(.L_x_8) ;  /* 0x0000000508187547 */ /* 0x000fea000b800000 */
[----:B------:R-:W-:-:S04]  /*07d0*/  ULOP3.LUT UR6, UR6, 0x7ffffffc, URZ, 0xc0, !UPT ;  /* 0x7ffffffc06067892 */ /* 0x000fc8000f8ec0ff */
[----:B------:R-:W-:-:S12]  /*07e0*/  UIADD3 UR6, UPT, UPT, -UR6, URZ, URZ ;  /* 0x000000ff06067290 */ /* 0x000fd8000fffe1ff */
.L_x_9:
[-C--:B0----5:R-:W-:Y:S01]  /*07f0*/  VIADDMNMX R9, R9, R10.reuse, R8, !PT ;  /* 0x0000000a09097246 */ /* 0x0a1fe20007800108 */
[----:B------:R-:W-:Y:S01]  /*0800*/  UIADD3 UR6, UPT, UPT, UR6, 0x4, URZ ;  /* 0x0000000406067890 */ /* 0x000fe2000fffe0ff */
[--C-:B------:R-:W-:Y:S02]  /*0810*/  VIADDMNMX R12, R13, R17, R6.reuse, !PT ;  /* 0x000000110d0c7246 */ /* 0x100fe40007800106 */
[----:B------:R-:W-:Y:S01]  /*0820*/  VIADDMNMX R15, R15, R10, R6, !PT ;  /* 0x0000000a0f0f7246 */ /* 0x000fe20007800106 */
[----:B------:R-:W-:Y:S01]  /*0830*/  IMAD.IADD R13, R9, 0x1, R10 ;  /* 0x00000001090d7824 */ /* 0x000fe200078e020a */
[----:B------:R-:W-:Y:S01]  /*0840*/  VIADDMNMX R9, R12, R19, R6, !PT ;  /* 0x000000130c097246 */ /* 0x000fe20007800106 */
[----:B------:R-:W-:Y:S01]  /*0850*/  UISETP.NE.AND UP0, UPT, UR6, URZ, UPT ;  /* 0x000000ff0600728c */ /* 0x000fe2000bf05270 */
[----:B----4-:R-:W-:Y:S02]  /*0860*/  VIADDMNMX R7, R7, R17, R8, !PT ;  /* 0x0000001107077246 */ /* 0x010fe40007800108 */
[----:B------:R-:W-:-:S02]  /*0870*/  VIMNMX R6, PT, PT, R13, R6, !PT ;  /* 0x000000060d067248 */ /* 0x000fc40007fe0100 */
[--C-:B------:R-:W-:Y:S02]  /*0880*/  VIADDMNMX R11, R11, R19, R8.reuse, !PT ;  /* 0x000000130b0b7246 */ /* 0x100fe40007800108 */
[----:B--2---:R-:W-:Y:S02]  /*0890*/  VIADDMNMX R16, R7, R17, R8, !PT ;  /* 0x0000001107107246 */ /* 0x004fe40007800108 */
[----:B------:R-:W-:Y:S02]  /*08a0*/  VIMNMX R13, PT, PT, R13, R4, !PT ;  /* 0x000000040d0d7248 */ /* 0x000fe40007fe0100 */
[----:B------:R-:W-:Y:S02]  /*08b0*/  VIADDMNMX R10, R15, R6, R10, !PT ;  /* 0x000000060f0a7246 */ /* 0x000fe4000780010a */
[-CC-:B-1----:R-:W-:Y:S02]  /*08c0*/  VIADDMNMX R14, R7, R19.reuse, R4.reuse, !PT ;  /* 0x00000013070e7246 */ /* 0x182fe40007800104 */
[----:B------:R-:W-:-:S02]  /*08d0*/  VIADDMNMX R8, R11, R19, R4, !PT ;  /* 0x000000130b087246 */ /* 0x000fc40007800104 */
[----:B------:R-:W-:Y:S02]  /*08e0*/  VIADDMNMX R13, R13, R10, R16, !PT ;  /* 0x0000000a0d0d7246 */ /* 0x000fe40007800110 */
[----:B------:R-:W-:Y:S02]  /*08f0*/  VIADDMNMX R7, R12, R16, R17, !PT ;  /* 0x000000100c077246 */ /* 0x000fe40007800111 */
[----:B------:R-:W-:Y:S01]  /*0900*/  VIADDMNMX R17, R11, R17, R4, !PT ;  /* 0x000000110b117246 */ /* 0x000fe20007800104 */
[----:B------:R-:W-:Y:S01]  /*0910*/  IMAD.IADD R13, R10, 0x1, R13 ;  /* 0x000000010a0d7824 */ /* 0x000fe200078e020d */
[C---:B------:R-:W-:Y:S02]  /*0920*/  VIADDMNMX R19, R9.reuse, R8, R19, !PT ;  /* 0x0000000809137246 */ /* 0x040fe40007800113 */
[-C--:B------:R-:W-:Y:S02]  /*0930*/  VIADDMNMX R9, R9, R7.reuse, R6, !PT ;  /* 0x0000000709097246 */ /* 0x080fe40007800106 */
[----:B------:R-:W-:-:S02]  /*0940*/  VIADDMNMX R14, R14, R7, R16, !PT ;  /* 0x000000070e0e7246 */ /* 0x000fc40007800110 */
[-C--:B------:R-:W-:Y:S02]  /*0950*/  VIADDMNMX R17, R17, R19.reuse, R16, !PT ;  /* 0x0000001311117246 */ /* 0x080fe40007800110 */
[--C-:B------:R-:W-:Y:S02]  /*0960*/  VIADDMNMX R11, R9, R19, R6.reuse, !PT ;  /* 0x00000013090b7246 */ /* 0x100fe40007800106 */
[----:B------:R-:W-:Y:S02]  /*0970*/  VIADDMNMX R15, R15, R10, R6, !PT ;  /* 0x0000000a0f0f7246 */ /* 0x000fe40007800106 */
[----:B------:R-:W-:Y:S02]  /*0980*/  VIMNMX R6, PT, PT, R6, R13, !PT ;  /* 0x0000000d06067248 */ /* 0x000fe40007fe0100 */
[-C--:B------:R-:W-:Y:S02]  /*0990*/  VIADDMNMX R4, R14, R7.reuse, R16, !PT ;  /* 0x000000070e047246 */ /* 0x080fe40007800110 */
[----:B------:R-:W-:-:S02]  /*09a0*/  VIADDMNMX R16, R17, R7, R8, !PT ;  /* 0x0000000711107246 */ /* 0x000fc40007800108 */
[-CC-:B------:R-:W-:Y:S02]  /*09b0*/  VIADDMNMX R12, R17, R19.reuse, R8.reuse, !PT ;  /* 0x00000013110c7246 */ /* 0x180fe40007800108 */
[----:B------:R-:W-:Y:S02]  /*09c0*/  VIADDMNMX R14, R14, R19, R8, !PT ;  /* 0x000000130e0e7246 */ /* 0x000fe40007800108 */
[----:B------:R-:W-:Y:S02]  /*09d0*/  VIMNMX R8, PT, PT, R8, R13, !PT ;  /* 0x0000000d08087248 */ /* 0x000fe40007fe0100 */
[----:B------:R-:W-:Y:S02]  /*09e0*/  VIADDMNMX R13, R15, R6, R10, !PT ;  /* 0x000000060f0d7246 */ /* 0x000fe4000780010a */
[----:B------:R-:W-:Y:S02]  /*09f0*/  VIADDMNMX R9, R9, R4, R7, !PT ;  /* 0x0000000409097246 */ /* 0x000fe40007800107 */
[----:B------:R-:W-:-:S02]  /*0a00*/  VIADDMNMX R8, R8, R13, R4, !PT ;  /* 0x0000000d08087246 */ /* 0x000fc40007800104 */
[----:B------:R-:W-:Y:S02]  /*0a10*/  VIADDMNMX R7, R11, R12, R19, !PT ;  /* 0x0000000c0b077246 */ /* 0x000fe40007800113 */
[----:B------:R-:W-:Y:S01]  /*0a20*/  VIADDMNMX R14, R14, R9, R4, !PT ;  /* 0x000000090e0e7246 */ /* 0x000fe20007800104 */
[----:B------:R-:W-:Y:S01]  /*0a30*/  IMAD.IADD R21, R13, 0x1, R8 ;  /* 0x000000010d157824 */ /* 0x000fe200078e0208 */
[----:B------:R-:W-:Y:S02]  /*0a40*/  VIADDMNMX R16, R16, R7, R4, !PT ;  /* 0x0000000710107246 */ /* 0x000fe40007800104 */
[-C--:B------:R-:W-:Y:S02]  /*0a50*/  VIADDMNMX R18, R11, R9.reuse, R6, !PT ;  /* 0x000000090b127246 */ /* 0x080fe40007800106 */
[-C--:B------:R-:W-:Y:S02]  /*0a60*/  VIADDMNMX R22, R14, R9.reuse, R4, !PT ;  /* 0x000000090e167246 */ /* 0x080fe40007800104 */
[----:B------:R-:W-:-:S02]  /*0a70*/  VIADDMNMX R19, R16, R9, R12, !PT ;  /* 0x0000000910137246 */ /* 0x000fc4000780010c */
[----:B------:R-:W-:Y:S02]  /*0a80*/  VIADDMNMX R17, R18, R22, R9, !PT ;  /* 0x0000001612117246 */ /* 0x000fe40007800109 */
[----:B------:R-:W-:Y:S02]  /*0a90*/  VIADDMNMX R10, R15, R13, R6, !PT ;  /* 0x0000000d0f0a7246 */ /* 0x000fe40007800106 */
[-C--:B------:R-:W-:Y:S02]  /*0aa0*/  VIMNMX R9, PT, PT, R6, R21.reuse, !PT ;  /* 0x0000001506097248 */ /* 0x080fe40007fe0100 */
[----:B------:R-:W-:Y:S02]  /*0ab0*/  VIMNMX R4, PT, PT, R12, R21, !PT ;  /* 0x000000150c047248 */ /* 0x000fe40007fe0100 */
[----:B------:R-:W-:Y:S02]  /*0ac0*/  VIADDMNMX R21, R10, R9, R13, !PT ;  /* 0x000000090a157246 */ /* 0x000fe4000780010d */
[----:B------:R-:W-:-:S02]  /*0ad0*/  VIADDMNMX R11, R16, R7, R12, !PT ;  /* 0x00000007100b7246 */ /* 0x000fc4000780010c */
[-C--:B------:R-:W-:Y:S02]  /*0ae0*/  VIADDMNMX R18, R18, R7.reuse, R6, !PT ;  /* 0x0000000712127246 */ /* 0x080fe40007800106 */
[----:B------:R-:W-:Y:S02]  /*0af0*/  VIADDMNMX R20, R14, R7, R12, !PT ;  /* 0x000000070e147246 */ /* 0x000fe4000780010c */
[--C-:B------:R-:W-:Y:S02]  /*0b00*/  VIADDMNMX R23, R4, R21, R22.reuse, !PT ;  /* 0x0000001504177246 */ /* 0x100fe40007800116 */
[----:B------:R-:W-:Y:S02]  /*0b10*/  VIADDMNMX R14, R18, R11, R7, !PT ;  /* 0x0000000b120e7246 */ /* 0x000fe40007800107 */
[--C-:B------:R-:W-:Y:S01]  /*0b20*/  VIADDMNMX R16, R20, R17, R22.reuse, !PT ;  /* 0x0000001114107246 */ /* 0x100fe20007800116 */
[----:B------:R-:W-:Y:S01]  /*0b30*/  IMAD.IADD R20, R21, 0x1, R23 ;  /* 0x0000000115147824 */ /* 0x000fe200078e0217 */
[----:B------:R-:W-:-:S02]  /*0b40*/  VIADDMNMX R12, R19, R14, R22, !PT ;  /* 0x0000000e130c7246 */ /* 0x000fc40007800116 */
[-C--:B------:R-:W-:Y:S02]  /*0b50*/  VIADDMNMX R18, R18, R17.reuse, R9, !PT ;  /* 0x0000001112127246 */ /* 0x080fe40007800109 */
[----:B------:R-:W-:Y:S02]  /*0b60*/  VIADDMNMX R8, R16, R17, R22, !PT ;  /* 0x0000001110087246 */ /* 0x000fe40007800116 */
[-C--:B------:R-:W-:Y:S02]  /*0b70*/  VIADDMNMX R4, R12, R14.reuse, R11, !PT ;  /* 0x0000000e0c047246 */ /* 0x080fe4000780010b */
[--C-:B------:R-:W-:Y:S02]  /*0b80*/  VIADDMNMX R15, R10, R21, R9.reuse, !PT ;  /* 0x000000150a0f7246 */ /* 0x100fe40007800109 */
[----:B------:R-:W-:Y:S02]  /*0b90*/  VIADDMNMX R13, R18, R14, R9, !PT ;  /* 0x0000000e120d7246 */ /* 0x000fe40007800109 */
[----:B------:R-:W-:-:S02]  /*0ba0*/  VIMNMX R6, PT, PT, R9, R20, !PT ;  /* 0x0000001409067248 */ /* 0x000fc40007fe0100 */
[--C-:B------:R-:W-:Y:S02]  /*0bb0*/  VIADDMNMX R7, R16, R14, R11.reuse, !PT ;  /* 0x0000000e10077246 */ /* 0x100fe4000780010b */
[----:B------:R-:W-:Y:S02]  /*0bc0*/  VIMNMX R9, PT, PT, R11, R20, !PT ;  /* 0x000000140b097248 */ /* 0x000fe40007fe0100 */
[----:B------:R-:W-:Y:S02]  /*0bd0*/  VIADDMNMX R11, R12, R17, R11, !PT ;  /* 0x000000110c0b7246 */ /* 0x000fe4000780010b */
[----:B------:R-:W-:Y:S02]  /*0be0*/  VIADDMNMX R17, R18, R8, R17, !PT ;  /* 0x0000000812117246 */ /* 0x000fe40007800111 */
[----:B------:R-:W-:Y:S02]  /*0bf0*/  VIADDMNMX R19, R13, R4, R14, !PT ;  /* 0x000000040d137246 */ /* 0x000fe4000780010e */
[----:B------:R-:W-:Y:S01]  /*0c00*/  VIADDMNMX R10, R15, R6, R21, !PT ;  /* 0x000000060f0a7246 */ /* 0x000fe20007800115 */
[----:B------:R-:W-:Y:S06]  /*0c10*/  BRA.U UP0, `(.L_x_9) ;  /* 0xfffffff900f47547 */ /* 0x000fec000b83ffff */
[----:B------:R-:W-:-:S07]  /*0c20*/  IMAD.MOV.U32 R21, RZ, RZ, R18 ;  /* 0x000000ffff157224 */ /* 0x000fce00078e0012 */
.L_x_8:
[----:B------:R-:W-:-:S09]  /*0c30*/  UISETP.NE.AND UP0, UPT, UR5, URZ, UPT ;  /* 0x000000ff0500728c */ /* 0x000fd2000bf05270 */
[----:B------:R-:W-:Y:S05]  /*0c40*/  BRA.U !UP0, `(.L_x_10) ;  /* 0x0000000108507547 */ /* 0x000fea000b800000 */
[----:B------:R-:W-:-:S12]  /*0c50*/  UIADD3 UR5, UPT, UPT, -UR5, URZ, URZ ;  /* 0x000000ff05057290 */ /* 0x000fd8000fffe1ff */
.L_x_11:
[-C--:B0----5:R-:W-:Y:S01]  /*0c60*/  VIADDMNMX R23, R9, R10.reuse, R8, !PT ;  /* 0x0000000a09177246 */ /* 0x0a1fe20007800108 */
[----:B------:R-:W-:Y:S01]  /*0c70*/  UIADD3 UR5, UPT, UPT, UR5, 0x1, URZ ;  /* 0x0000000105057890 */ /* 0x000fe2000fffe0ff */
[-C--:B------:R-:W-:Y:S02]  /*0c80*/  VIADDMNMX R21, R13, R17.reuse, R6, !PT ;  /* 0x000000110d157246 */ /* 0x080fe40007800106 */
[----:B--2-4-:R-:W-:Y:S01]  /*0c90*/  VIADDMNMX R16, R7, R17, R8, !PT ;  /* 0x0000001107107246 */ /* 0x014fe20007800108 */
[----:B------:R-:W-:Y:S01]  /*0ca0*/  UISETP.NE.AND UP0, UPT, UR5, URZ, UPT ;  /* 0x000000ff0500728c */ /* 0x000fe2000bf05270 */
[----:B------:R-:W-:Y:S01]  /*0cb0*/  IMAD.IADD R9, R23, 0x1, R10 ;  /* 0x0000000117097824 */ /* 0x000fe200078e020a */
[-C--:B------:R-:W-:Y:S02]  /*0cc0*/  VIADDMNMX R12, R11, R19.reuse, R8, !PT ;  /* 0x000000130b0c7246 */ /* 0x080fe40007800108 */
[--C-:B------:R-:W-:Y:S02]  /*0cd0*/  VIADDMNMX R15, R15, R10, R6.reuse, !PT ;  /* 0x0000000a0f0f7246 */ /* 0x100fe40007800106 */
[----:B------:R-:W-:-:S02]  /*0ce0*/  VIADDMNMX R13, R21, R19, R6, !PT ;  /* 0x00000013150d7246 */ /* 0x000fc40007800106 */
[C---:B------:R-:W-:Y:S02]  /*0cf0*/  VIMNMX R6, PT, PT, R9.reuse, R6, !PT ;  /* 0x0000000609067248 */ /* 0x040fe40007fe0100 */
[--C-:B------:R-:W-:Y:S02]  /*0d00*/  VIADDMNMX R11, R12, R17, R4.reuse, !PT ;  /* 0x000000110c0b7246 */ /* 0x100fe40007800104 */
[C---:B------:R-:W-:Y:S02]  /*0d10*/  VIADDMNMX R7, R16.reuse, R19, R4, !PT ;  /* 0x0000001310077246 */ /* 0x040fe40007800104 */
[----:B------:R-:W-:Y:S02]  /*0d20*/  VIMNMX R9, PT, PT, R9, R4, !PT ;  /* 0x0000000409097248 */ /* 0x000fe40007fe0100 */
[----:B------:R-:W-:Y:S02]  /*0d30*/  VIADDMNMX R8, R16, R17, R8, !PT ;  /* 0x0000001110087246 */ /* 0x000fe40007800108 */
[----:B------:R-:W-:-:S02]  /*0d40*/  VIADDMNMX R4, R12, R19, R4, !PT ;  /* 0x000000130c047246 */ /* 0x000fc40007800104 */
[----:B------:R-:W-:Y:S02]  /*0d50*/  VIADDMNMX R17, R21, R8, R17, !PT ;  /* 0x0000000815117246 */ /* 0x000fe40007800111 */
[----:B------:R-:W-:Y:S02]  /*0d60*/  VIADDMNMX R10, R15, R6, R10, !PT ;  /* 0x000000060f0a7246 */ /* 0x000fe4000780010a */
[----:B------:R-:W-:Y:S01]  /*0d70*/  VIADDMNMX R19, R13, R4, R19, !PT ;  /* 0x000000040d137246 */ /* 0x000fe20007800113 */
[----:B------:R-:W-:Y:S06]  /*0d80*/  BRA.U UP0, `(.L_x_11) ;  /* 0xfffffffd00b47547 */ /* 0x000fec000b83ffff */
.L_x_10:
[----:B----4-:R4:W-:Y:S04]  /*0d90*/  STS [R2+0x20], R7 ;  /* 0x0000200702007388 */ /* 0x0109e80000000800 */
[----:B------:R4:W-:Y:S04]  /*0da0*/  STS [R2], R16 ;  /* 0x0000001002007388 */ /* 0x0009e80000000800 */
[----:B0-----:R4:W-:Y:S04]  /*0db0*/  STS [R2+0x1c], R9 ;  /* 0x00001c0902007388 */ /* 0x0019e80000000800 */
[----:B------:R4:W-:Y:S04]  /*0dc0*/  STS [R2+0x4], R23 ;  /* 0x0000041702007388 */ /* 0x0009e80000000800 */
[----:B------:R4:W-:Y:S04]  /*0dd0*/  STS [R2+0x18], R11 ;  /* 0x0000180b02007388 */ /* 0x0009e80000000800 */
[----:B------:R4:W-:Y:S04]  /*0de0*/  STS [R2+0x8], R12 ;  /* 0x0000080c02007388 */ /* 0x0009e80000000800 */
[----:B------:R4:W-:Y:S04]  /*0df0*/  STS [R2+0x14], R13 ;  /* 0x0000140d02007388 */ /* 0x0009e80000000800 */
[----:B------:R4:W-:Y:S04]  /*0e00*/  STS [R2+0xc], R21 ;  /* 0x00000c1502007388 */ /* 0x0009e80000000800 */
[----:B------:R4:W-:Y:S02]  /*0e10*/  STS [R2+0x10], R15 ;  /* 0x0000100f02007388 */ /* 0x0009e40000000800 */
.L_x_7:
[----:B-----5:R-:W1:Y:S01]  /*0e20*/  LDC.64 R18, c[0x0][0x390] ;  /* 0x0000e400ff127b82 */ /* 0x020e620000000a00 */
[----:B--234-:R-:W-:-:S04]  /*0e30*/  IMAD R2, R3, R0, UR4 ;  /* 0x0000000403027e24 */ /* 0x01cfc8000f8e0200 */
[----:B------:R-:W-:-:S04]  /*0e40*/  IMAD R3, R2, R5, RZ ;  /* 0x0000000502037224 */ /* 0x000fc800078e02ff */
[----:B-1----:R-:W-:-:S04]  /*0e50*/  IMAD.WIDE R2, R3, 0x4, R18 ;  /* 0x0000000403027825 */ /* 0x002fc800078e0212 */
[----:B------:R-:W-:Y:S01]  /*0e60*/  IMAD R19, R0, R5, RZ ;  /* 0x0000000500137224 */ /* 0x000fe200078e02ff */
[----:B------:R-:W-:Y:S03]  /*0e70*/  STG.E desc[UR8][R2.64], R16 ;  /* 0x0000001002007986 */ /* 0x000fe6000c101908 */
[C---:B------:R-:W-:Y:S01]  /*0e80*/  IMAD.WIDE R4, R19.reuse, 0x4, R2 ;  /* 0x0000000413047825 */ /* 0x040fe200078e0202 */
[----:B------:R-:W-:Y:S04]  /*0e90*/  STG.E desc[UR8][R2.64+0x4], R23 ;  /* 0x0000041702007986 */ /* 0x000fe8000c101908 */
[----:B0-----:R-:W-:Y:S01]  /*0ea0*/  STG.E desc[UR8][R2.64+0x8], R12 ;  /* 0x0000080c02007986 */ /* 0x001fe2000c101908 */
[----:B------:R-:W-:-:S03]  /*0eb0*/  IMAD.WIDE R18, R19, 0x4, R4 ;  /* 0x0000000413127825 */ /* 0x000fc600078e0204 */
[----:B------:R-:W-:Y:S04]  /*0ec0*/  STG.E desc[UR8][R4.64], R21 ;  /* 0x0000001504007986 */ /* 0x000fe8000c101908 */
[----:B------:R-:W-:Y:S04]  /*0ed0*/  STG.E desc[UR8][R4.64+0x4], R15 ;  /* 0x0000040f04007986 */ /* 0x000fe8000c101908 */
[----:B------:R-:W-:Y:S04]  /*0ee0*/  STG.E desc[UR8][R4.64+0x8], R13 ;  /* 0x0000080d04007986 */ /* 0x000fe8000c101908 */
[----:B------:R-:W-:Y:S04]  /*0ef0*/  STG.E desc[UR8][R18.64], R11 ;  /* 0x0000000b12007986 */ /* 0x000fe8000c101908 */
[----:B------:R-:W-:Y:S04]  /*0f00*/  STG.E desc[UR8][R18.64+0x4], R9 ;  /* 0x0000040912007986 */ /* 0x000fe8000c101908 */
[----:B------:R-:W-:Y:S01]  /*0f10*/  STG.E desc[UR8][R18.64+0x8], R7 ;  /* 0x0000080712007986 */ /* 0x000fe2000c101908 */
[----:B------:R-:W-:Y:S05]  /*0f20*/  EXIT ;  /* 0x000000000000794d */ /* 0x000fea0003800000 */
.L_x_12:
[----:B------:R-:W-:-:S00]  /*0f30*/  BRA `(.L_x_12) ;  /* 0xfffffffc00fc7947 */ /* 0x000fc0000383ffff */
[----:B------:R-:W-:-:S00]  /*0f40*/  NOP ;  /* 0x0000000000007918 */ /* 0x000fc00000000000 */
        /* <DEDUP_REMOVED lines=11> */
.L_x_13:


//--------------------- .nv.shared._Z11IntmaxaddF5PKiS0_Piii --------------------------
	.section	.nv.shared._Z11IntmaxaddF5PKiS0_Piii,"aw",@nobits
	.sectionflags	@""
	.align	4
.nv.shared._Z11IntmaxaddF5PKiS0_Piii:
	.zero		12544


//--------------------- .nv.shared.reserved.0     --------------------------
	.section	.nv.shared.reserved.0,"aw",@nobits
	.weak		__nv_reservedSMEM_offset_0_alias
	.size		__nv_reservedSMEM_offset_0_alias, 0, 64
	.other		__nv_reservedSMEM_offset_0_alias,@"STO_CUDA_RESERVED_SHARED STV_DEFAULT"
__nv_reservedSMEM_offset_0_alias:
	.zero		0
	.zero		64


//--------------------- .nv.constant0._Z11IntmaxaddF5PKiS0_Piii --------------------------
	.section	.nv.constant0._Z11IntmaxaddF5PKiS0_Piii,"a",@progbits
	.sectionflags	@""
	.align	4
.nv.constant0._Z11IntmaxaddF5PKiS0_Piii:
	.zero		928


//--------------------- SYMBOLS --------------------------

	.type		.nv.reservedSmem.offset0,@object
	.size		.nv.reservedSmem.offset0,0x4
	.type		.nv.reservedSmem.cap,@object
	.size		.nv.reservedSmem.cap,0x4
